	.headerflags	@"EF_CUDA_TEXMODE_UNIFIED EF_CUDA_64BIT_ADDRESS EF_CUDA_ACCELERATORS EF_CUDA_SM90 EF_CUDA_VIRTUAL_SM(EF_CUDA_SM90)"
	.elftype	@"ET_EXEC"


//--------------------- .nv.info                  --------------------------
	.section	.nv.info,"",@"SHT_CUDA_INFO"
	.align	4


	//----- nvinfo : EIATTR_REGCOUNT
	.align		4
        /*0000*/ 	.byte	0x04, 0x2f
        /*0002*/ 	.short	(.L_1 - .L_0)
	.align		4
.L_0:
        /*0004*/ 	.word	index@(triton_poi_fused_max_pool2d_with_indices_23)
        /*0008*/ 	.word	0x0000001a


	//----- nvinfo : EIATTR_MIN_STACK_SIZE
	.align		4
.L_1:
        /*000c*/ 	.byte	0x04, 0x12
        /*000e*/ 	.short	(.L_3 - .L_2)
	.align		4
.L_2:
        /*0010*/ 	.word	index@(triton_poi_fused_max_pool2d_with_indices_23)
        /*0014*/ 	.word	0x00000000


	//----- nvinfo : EIATTR_FRAME_SIZE
	.align		4
.L_3:
        /*0018*/ 	.byte	0x04, 0x11
        /*001a*/ 	.short	(.L_5 - .L_4)
	.align		4
.L_4:
        /*001c*/ 	.word	index@(triton_poi_fused_max_pool2d_with_indices_23)
        /*0020*/ 	.word	0x00000000


	//----- nvinfo : EIATTR_MIN_STACK_SIZE
	.align		4
.L_5:
        /*0024*/ 	.byte	0x04, 0x12
        /*0026*/ 	.short	(.L_7 - .L_6)
	.align		4
.L_6:
        /*0028*/ 	.word	index@(triton_poi_fused_max_pool2d_with_indices_23)
        /*002c*/ 	.word	0x00000000
.L_7:


//--------------------- .nv.info.triton_poi_fused_max_pool2d_with_indices_23 --------------------------
	.section	.nv.info.triton_poi_fused_max_pool2d_with_indices_23,"",@"SHT_CUDA_INFO"
	.sectionflags	@""
	.align	4


	//----- nvinfo : EIATTR_CUDA_API_VERSION
	.align		4
        /*0000*/ 	.byte	0x04, 0x37
        /*0002*/ 	.short	(.L_9 - .L_8)
.L_8:
        /*0004*/ 	.word	0x0000007c


	//----- nvinfo : EIATTR_KPARAM_INFO
	.align		4
.L_9:
        /*0008*/ 	.byte	0x04, 0x17
        /*000a*/ 	.short	(.L_11 - .L_10)
.L_10:
        /*000c*/ 	.word	0x00000000
        /*0010*/ 	.short	0x0003
        /*0012*/ 	.short	0x0018
        /*0014*/ 	.byte	0x00, 0xf0, 0x11, 0x00


	//----- nvinfo : EIATTR_KPARAM_INFO
	.align		4
.L_11:
        /*0018*/ 	.byte	0x04, 0x17
        /*001a*/ 	.short	(.L_13 - .L_12)
.L_12:
        /*001c*/ 	.word	0x00000000
        /*0020*/ 	.short	0x0002
        /*0022*/ 	.short	0x0010
        /*0024*/ 	.byte	0x00, 0xf4, 0x21, 0x00


	//----- nvinfo : EIATTR_KPARAM_INFO
	.align		4
.L_13:
        /*0028*/ 	.byte	0x04, 0x17
        /*002a*/ 	.short	(.L_15 - .L_14)
.L_14:
        /*002c*/ 	.word	0x00000000
        /*0030*/ 	.short	0x0001
        /*0032*/ 	.short	0x0008
        /*0034*/ 	.byte	0x00, 0xf4, 0x21, 0x00


	//----- nvinfo : EIATTR_KPARAM_INFO
	.align		4
.L_15:
        /*0038*/ 	.byte	0x04, 0x17
        /*003a*/ 	.short	(.L_17 - .L_16)
.L_16:
        /*003c*/ 	.word	0x00000000
        /*0040*/ 	.short	0x0000
        /*0042*/ 	.short	0x0000
        /*0044*/ 	.byte	0x00, 0xf4, 0x21, 0x00


	//----- nvinfo : EIATTR_SPARSE_MMA_MASK
	.align		4
.L_17:
        /*0048*/ 	.byte	0x03, 0x50
        /*004a*/ 	.short	0x0000


	//----- nvinfo : EIATTR_MAXREG_COUNT
	.align		4
        /*004c*/ 	.byte	0x03, 0x1b
        /*004e*/ 	.short	0x00ff


	//----- nvinfo : EIATTR_EXIT_INSTR_OFFSETS
	.align		4
        /*0050*/ 	.byte	0x04, 0x1c
        /*0052*/ 	.short	(.L_19 - .L_18)


	//   ....[0]....
.L_18:
        /*0054*/ 	.word	0x00000b30


	//----- nvinfo : EIATTR_REQNTID
	.align		4
.L_19:
        /*0058*/ 	.byte	0x04, 0x10
        /*005a*/ 	.short	(.L_21 - .L_20)
.L_20:
        /*005c*/ 	.word	0x00000080
        /*0060*/ 	.word	0x00000001
        /*0064*/ 	.word	0x00000001


	//----- nvinfo : EIATTR_CBANK_PARAM_SIZE
	.align		4
.L_21:
        /*0068*/ 	.byte	0x03, 0x19
        /*006a*/ 	.short	0x001c


	//----- nvinfo : EIATTR_PARAM_CBANK
	.align		4
        /*006c*/ 	.byte	0x04, 0x0a
        /*006e*/ 	.short	(.L_23 - .L_22)
	.align		4
.L_22:
        /*0070*/ 	.word	index@(.nv.constant0.triton_poi_fused_max_pool2d_with_indices_23)
        /*0074*/ 	.short	0x0210
        /*0076*/ 	.short	0x001c


	//----- nvinfo : EIATTR_SW_WAR
	.align		4
.L_23:
        /*0078*/ 	.byte	0x04, 0x36
        /*007a*/ 	.short	(.L_25 - .L_24)
.L_24:
        /*007c*/ 	.word	0x00000008
.L_25:


//--------------------- .nv.callgraph             --------------------------
	.section	.nv.callgraph,"",@"SHT_CUDA_CALLGRAPH"
	.align	4
	.sectionentsize	8
	.align		4
        /*0000*/ 	.word	0x00000000
	.align		4
        /*0004*/ 	.word	0xffffffff
	.align		4
        /*0008*/ 	.word	0x00000000
	.align		4
        /*000c*/ 	.word	0xfffffffe
	.align		4
        /*0010*/ 	.word	0x00000000
	.align		4
        /*0014*/ 	.word	0xfffffffd
	.align		4
        /*0018*/ 	.word	0x00000000
	.align		4
        /*001c*/ 	.word	0xfffffffc


//--------------------- .text.triton_poi_fused_max_pool2d_with_indices_23 --------------------------
	.section	.text.triton_poi_fused_max_pool2d_with_indices_23,"ax",@progbits
	.align	128
        .global         triton_poi_fused_max_pool2d_with_indices_23
        .type           triton_poi_fused_max_pool2d_with_indices_23,@function
        .size           triton_poi_fused_max_pool2d_with_indices_23,(.L_x_1 - triton_poi_fused_max_pool2d_with_indices_23)
        .other          triton_poi_fused_max_pool2d_with_indices_23,@"STO_CUDA_ENTRY STV_DEFAULT"
triton_poi_fused_max_pool2d_with_indices_23:
.text.triton_poi_fused_max_pool2d_with_indices_23:
[----:B------:R-:W-:Y:S01]  /*0000*/  LDC R1, c[0x0][0x28] ;  /* 0x00000a00ff017b82 */ /* 0x000fe20000000800 */
[----:B------:R-:W1:Y:S07]  /*0010*/  S2R R0, SR_TID.X ;  /* 0x0000000000007919 */ /* 0x000e6e0000002100 */
[----:B------:R-:W2:Y:S01]  /*0020*/  LDC.64 R2, c[0x0][0x210] ;  /* 0x00008400ff027b82 */ /* 0x000ea20000000a00 */
[----:B------:R-:W-:Y:S01]  /*0030*/  CS2R R10, SRZ ;  /* 0x00000000000a7805 */ /* 0x000fe2000001ff00 */
[----:B------:R-:W-:Y:S01]  /*0040*/  ULDC.64 UR4, c[0x0][0x208] ;  /* 0x0000820000047ab9 */ /* 0x000fe20000000a00 */
[----:B------:R-:W3:Y:S01]  /*0050*/  S2R R5, SR_CTAID.X ;  /* 0x0000000000057919 */ /* 0x000ee20000002500 */
[----:B------:R-:W-:-:S02]  /*0060*/  CS2R R12, SRZ ;  /* 0x00000000000c7805 */ /* 0x000fc4000001ff00 */
[----:B------:R-:W-:Y:S01]  /*0070*/  CS2R R14, SRZ ;  /* 0x00000000000e7805 */ /* 0x000fe2000001ff00 */
[----:B------:R-:W-:Y:S01]  /*0080*/  ULDC.64 UR6, c[0x0][0x220] ;  /* 0x0000880000067ab9 */ /* 0x000fe20000000a00 */
[----:B-1----:R-:W-:-:S05]  /*0090*/  IMAD.SHL.U32 R0, R0, 0x2, RZ ;  /* 0x0000000200007824 */ /* 0x002fca00078e00ff */
[----:B------:R-:W-:-:S05]  /*00a0*/  LOP3.LUT R0, R0, 0xfe, RZ, 0xc0, !PT ;  /* 0x000000fe00007812 */ /* 0x000fca00078ec0ff */
[----:B---3--:R-:W-:-:S04]  /*00b0*/  IMAD R5, R5, 0x100, R0 ;  /* 0x0000010005057824 */ /* 0x008fc800078e0200 */
[----:B------:R-:W-:-:S04]  /*00c0*/  IMAD.HI R0, R5, 0x2aaaaaab, RZ ;  /* 0x2aaaaaab05007827 */ /* 0x000fc800078e02ff */
[C---:B------:R-:W-:Y:S01]  /*00d0*/  VIADD R17, R5.reuse, 0xfffff940 ;  /* 0xfffff94005117836 */ /* 0x040fe20000000000 */
[----:B------:R-:W-:Y:S01]  /*00e0*/  SHF.R.U32.HI R7, RZ, 0x1f, R0 ;  /* 0x0000001fff077819 */ /* 0x000fe20000011600 */
[----:B------:R-:W-:Y:S02]  /*00f0*/  VIADD R19, R5, 0xfffffa00 ;  /* 0xfffffa0005137836 */ /* 0x000fe40000000000 */
[--C-:B--2---:R-:W-:Y:S01]  /*0100*/  IMAD.WIDE R16, R17, 0x4, R2.reuse ;  /* 0x0000000411107825 */ /* 0x104fe200078e0202 */
[CC--:B------:R-:W-:Y:S02]  /*0110*/  LEA.HI.SX32 R4, R0.reuse, R7.reuse, 0x1b ;  /* 0x0000000700047211 */ /* 0x0c0fe400078fdaff */
[----:B------:R-:W-:Y:S01]  /*0120*/  LEA.HI.SX32 R7, R0, R7, 0x18 ;  /* 0x0000000700077211 */ /* 0x000fe200078fc2ff */
[----:B------:R-:W-:Y:S01]  /*0130*/  IMAD.WIDE R18, R19, 0x4, R2 ;  /* 0x0000000413127825 */ /* 0x000fe200078e0202 */
[----:B------:R-:W-:Y:S02]  /*0140*/  LEA.HI R0, R4, R4, RZ, 0x3 ;  /* 0x0000000404007211 */ /* 0x000fe400078f18ff */
[----:B------:R-:W-:-:S02]  /*0150*/  LEA.HI R6, R7, R7, RZ, 0x3 ;  /* 0x0000000707067211 */ /* 0x000fc400078f18ff */
[----:B------:R-:W-:Y:S02]  /*0160*/  LOP3.LUT R9, R0, 0xfffffff8, RZ, 0xc0, !PT ;  /* 0xfffffff800097812 */ /* 0x000fe400078ec0ff */
[----:B------:R-:W-:-:S03]  /*0170*/  LOP3.LUT R6, R6, 0xfffffff8, RZ, 0xc0, !PT ;  /* 0xfffffff806067812 */ /* 0x000fc600078ec0ff */
[----:B------:R-:W-:Y:S01]  /*0180*/  IMAD.IADD R4, R4, 0x1, -R9 ;  /* 0x0000000104047824 */ /* 0x000fe200078e0a09 */
[----:B------:R-:W-:Y:S01]  /*0190*/  CS2R R8, SRZ ;  /* 0x0000000000087805 */ /* 0x000fe2000001ff00 */
[----:B------:R-:W-:Y:S02]  /*01a0*/  IMAD.IADD R7, R7, 0x1, -R6 ;  /* 0x0000000107077824 */ /* 0x000fe400078e0a06 */
[C---:B------:R-:W-:Y:S01]  /*01b0*/  VIADD R0, R4.reuse, 0x1 ;  /* 0x0000000104007836 */ /* 0x040fe20000000000 */
[C---:B------:R-:W-:Y:S02]  /*01c0*/  ISETP.GT.AND P2, PT, R4.reuse, RZ, PT ;  /* 0x000000ff0400720c */ /* 0x040fe40003f44270 */
[----:B------:R-:W-:Y:S02]  /*01d0*/  ISETP.GT.AND P0, PT, R4, -0x1, PT ;  /* 0xffffffff0400780c */ /* 0x000fe40003f04270 */
[C---:B------:R-:W-:Y:S02]  /*01e0*/  ISETP.GT.AND P4, PT, R7.reuse, RZ, P2 ;  /* 0x000000ff0700720c */ /* 0x040fe40001784270 */
[----:B------:R-:W-:-:S02]  /*01f0*/  ISETP.GT.AND P0, PT, R7, RZ, P0 ;  /* 0x000000ff0700720c */ /* 0x000fc40000704270 */
[----:B------:R-:W-:-:S04]  /*0200*/  ISETP.GE.U32.AND P1, PT, R0, 0x8, PT ;  /* 0x000000080000780c */ /* 0x000fc80003f26070 */
[----:B------:R-:W-:Y:S01]  /*0210*/  ISETP.GT.AND P3, PT, R7, RZ, !P1 ;  /* 0x000000ff0700720c */ /* 0x000fe20004f64270 */
[----:B------:R-:W-:-:S04]  /*0220*/  VIADD R21, R5, 0xfffffac0 ;  /* 0xfffffac005157836 */ /* 0x000fc80000000000 */
[----:B------:R1:W2:Y:S04]  /*0230*/  @P4 LDG.E.64 R8, desc[UR4][R16.64] ;  /* 0x0000000410084981 */ /* 0x0002a8000c1e1b00 */
[----:B------:R2:W3:Y:S01]  /*0240*/  @P0 LDG.E.64 R10, desc[UR4][R18.64] ;  /* 0x00000004120a0981 */ /* 0x0004e2000c1e1b00 */
[----:B------:R-:W-:Y:S01]  /*0250*/  IMAD.WIDE R20, R21, 0x4, R2 ;  /* 0x0000000415147825 */ /* 0x000fe200078e0202 */
[----:B------:R-:W-:-:S04]  /*0260*/  ISETP.GT.AND P2, PT, R7, -0x1, P2 ;  /* 0xffffffff0700780c */ /* 0x000fc80001744270 */
[----:B------:R-:W4:Y:S01]  /*0270*/  @P3 LDG.E.64 R12, desc[UR4][R20.64] ;  /* 0x00000004140c3981 */ /* 0x000f22000c1e1b00 */
[----:B------:R-:W-:-:S04]  /*0280*/  VIADD R23, R5, 0xffffff40 ;  /* 0xffffff4005177836 */ /* 0x000fc80000000000 */
[----:B-1----:R-:W-:-:S05]  /*0290*/  IMAD.WIDE R16, R23, 0x4, R2 ;  /* 0x0000000417107825 */ /* 0x002fca00078e0202 */
[----:B------:R-:W5:Y:S01]  /*02a0*/  @P2 LDG.E.64 R14, desc[UR4][R16.64] ;  /* 0x00000004100e2981 */ /* 0x000f62000c1e1b00 */
[----:B--2---:R-:W-:Y:S02]  /*02b0*/  SEL R19, R8, 0xff800000, P4 ;  /* 0xff80000008137807 */ /* 0x004fe40002000000 */
[----:B------:R-:W-:Y:S02]  /*02c0*/  SEL R8, R9, 0xff800000, P4 ;  /* 0xff80000009087807 */ /* 0x000fe40002000000 */
[----:B---3--:R-:W-:Y:S02]  /*02d0*/  SEL R11, R11, 0xff800000, P0 ;  /* 0xff8000000b0b7807 */ /* 0x008fe40000000000 */
[----:B------:R-:W-:Y:S02]  /*02e0*/  SEL R10, R10, 0xff800000, P0 ;  /* 0xff8000000a0a7807 */ /* 0x000fe40000000000 */
[----:B------:R-:W-:Y:S02]  /*02f0*/  FSETP.GT.AND P5, PT, R11, R8, PT ;  /* 0x000000080b00720b */ /* 0x000fe40003fa4000 */
[----:B------:R-:W-:-:S02]  /*0300*/  FSETP.GT.AND P6, PT, R10, R19, PT ;  /* 0x000000130a00720b */ /* 0x000fc40003fc4000 */
[----:B----4-:R-:W-:Y:S02]  /*0310*/  SEL R9, R12, 0xff800000, P3 ;  /* 0xff8000000c097807 */ /* 0x010fe40001800000 */
[----:B------:R-:W-:Y:S02]  /*0320*/  SEL R6, R13, 0xff800000, P3 ;  /* 0xff8000000d067807 */ /* 0x000fe40001800000 */
[----:B------:R-:W-:Y:S02]  /*0330*/  FSETP.NAN.AND P4, PT, R9, R9, PT ;  /* 0x000000090900720b */ /* 0x000fe40003f88000 */
[C---:B------:R-:W-:Y:S02]  /*0340*/  FSETP.NAN.AND P3, PT, R11.reuse, R11, PT ;  /* 0x0000000b0b00720b */ /* 0x040fe40003f68000 */
[----:B------:R-:W-:Y:S02]  /*0350*/  FSETP.NAN.AND P0, PT, R10, R10, PT ;  /* 0x0000000a0a00720b */ /* 0x000fe40003f08000 */
[----:B------:R-:W-:-:S02]  /*0360*/  @!P5 SEL R11, R11, R8, P3 ;  /* 0x000000080b0bd207 */ /* 0x000fc40001800000 */
[----:B------:R-:W-:Y:S02]  /*0370*/  @!P6 SEL R10, R10, R19, P0 ;  /* 0x000000130a0ae207 */ /* 0x000fe40000000000 */
[----:B------:R-:W-:Y:S02]  /*0380*/  FSETP.NAN.AND P3, PT, R6, R6, PT ;  /* 0x000000060600720b */ /* 0x000fe40003f68000 */
[----:B------:R-:W-:Y:S02]  /*0390*/  FSETP.GEU.AND P0, PT, R10, R9, PT ;  /* 0x000000090a00720b */ /* 0x000fe40003f0e000 */
[----:B-----5:R-:W-:Y:S02]  /*03a0*/  SEL R15, R15, 0xff800000, P2 ;  /* 0xff8000000f0f7807 */ /* 0x020fe40001000000 */
[----:B------:R-:W-:Y:S02]  /*03b0*/  SEL R14, R14, 0xff800000, P2 ;  /* 0xff8000000e0e7807 */ /* 0x000fe40001000000 */
[----:B------:R-:W-:-:S02]  /*03c0*/  @!P4 SEL R9, R9, R10, !P0 ;  /* 0x0000000a0909c207 */ /* 0x000fc40004000000 */
[----:B------:R-:W-:Y:S02]  /*03d0*/  FSETP.NAN.AND P2, PT, R15, R15, PT ;  /* 0x0000000f0f00720b */ /* 0x000fe40003f48000 */
[----:B------:R-:W-:Y:S02]  /*03e0*/  FSETP.GEU.AND P4, PT, R11, R6, PT ;  /* 0x000000060b00720b */ /* 0x000fe40003f8e000 */
[----:B------:R-:W-:Y:S02]  /*03f0*/  P2R R12, PR, RZ, 0x40 ;  /* 0x00000040ff0c7803 */ /* 0x000fe40000000000 */
[----:B------:R-:W-:Y:S01]  /*0400*/  @!P3 SEL R6, R6, R11, !P4 ;  /* 0x0000000b0606b207 */ /* 0x000fe20006000000 */
[----:B------:R-:W-:Y:S01]  /*0410*/  IMAD.WIDE R10, R5, 0x4, R2 ;  /* 0x00000004050a7825 */ /* 0x000fe200078e0202 */
[----:B------:R-:W-:Y:S02]  /*0420*/  P2R R18, PR, RZ, 0x1 ;  /* 0x00000001ff127803 */ /* 0x000fe40000000000 */
[----:B------:R-:W-:-:S02]  /*0430*/  FSETP.GEU.AND P6, PT, R6, R15, PT ;  /* 0x0000000f0600720b */ /* 0x000fc40003fce000 */
[----:B------:R-:W-:Y:S02]  /*0440*/  FSETP.GEU.AND P0, PT, R9, R14, PT ;  /* 0x0000000e0900720b */ /* 0x000fe40003f0e000 */
[----:B------:R-:W-:Y:S02]  /*0450*/  @!P2 SEL R15, R15, R6, !P6 ;  /* 0x000000060f0fa207 */ /* 0x000fe40007000000 */
[----:B------:R-:W-:Y:S02]  /*0460*/  FSETP.NAN.AND P2, PT, R14, R14, PT ;  /* 0x0000000e0e00720b */ /* 0x000fe40003f48000 */
[C---:B------:R-:W-:Y:S02]  /*0470*/  LOP3.LUT R6, R7.reuse, R4, RZ, 0xfc, !PT ;  /* 0x0000000407067212 */ /* 0x040fe400078efcff */
[----:B------:R-:W-:Y:S02]  /*0480*/  P2R R22, PR, RZ, 0x1 ;  /* 0x00000001ff167803 */ /* 0x000fe40000000000 */
[----:B------:R-:W-:Y:S01]  /*0490*/  ISETP.GT.AND P1, PT, R7, -0x1, !P1 ;  /* 0xffffffff0700780c */ /* 0x000fe20004f24270 */
[----:B------:R-:W-:Y:S01]  /*04a0*/  VIADD R13, R5, 0xc0 ;  /* 0x000000c0050d7836 */ /* 0x000fe20000000000 */
[----:B------:R-:W-:-:S02]  /*04b0*/  P2R R20, PR, RZ, 0x40 ;  /* 0x00000040ff147803 */ /* 0x000fc40000000000 */
[----:B------:R-:W-:-:S03]  /*04c0*/  P2R R16, PR, RZ, 0x20 ;  /* 0x00000020ff107803 */ /* 0x000fc60000000000 */
[----:B------:R-:W-:Y:S02]  /*04d0*/  @!P2 SEL R14, R14, R9, !P0 ;  /* 0x000000090e0ea207 */ /* 0x000fe40004000000 */
[----:B------:R-:W-:Y:S02]  /*04e0*/  CS2R R8, SRZ ;  /* 0x0000000000087805 */ /* 0x000fe4000001ff00 */
[----:B------:R-:W-:-:S13]  /*04f0*/  ISETP.GT.AND P2, PT, R6, -0x1, PT ;  /* 0xffffffff0600780c */ /* 0x000fda0003f44270 */
[----:B------:R-:W2:Y:S02]  /*0500*/  @P2 LDG.E.64 R8, desc[UR4][R10.64] ;  /* 0x000000040a082981 */ /* 0x000ea4000c1e1b00 */
[----:B--2---:R-:W-:Y:S02]  /*0510*/  SEL R17, R8, 0xff800000, P2 ;  /* 0xff80000008117807 */ /* 0x004fe40001000000 */
[----:B------:R-:W-:Y:S02]  /*0520*/  SEL R6, R9, 0xff800000, P2 ;  /* 0xff80000009067807 */ /* 0x000fe40001000000 */
[----:B------:R-:W-:Y:S02]  /*0530*/  CS2R R8, SRZ ;  /* 0x0000000000087805 */ /* 0x000fe4000001ff00 */
[-C--:B------:R-:W-:Y:S02]  /*0540*/  FSETP.NAN.AND P2, PT, R17, R17.reuse, PT ;  /* 0x000000111100720b */ /* 0x080fe40003f48000 */
[----:B------:R-:W-:-:S04]  /*0550*/  FSETP.GEU.AND P0, PT, R14, R17, PT ;  /* 0x000000110e00720b */ /* 0x000fc80003f0e000 */
[----:B------:R-:W-:-:S07]  /*0560*/  P2R R19, PR, RZ, 0x1 ;  /* 0x00000001ff137803 */ /* 0x000fce0000000000 */
[----:B------:R-:W-:Y:S02]  /*0570*/  @!P2 SEL R17, R17, R14, !P0 ;  /* 0x0000000e1111a207 */ /* 0x000fe40004000000 */
[-C--:B------:R-:W-:Y:S02]  /*0580*/  FSETP.NAN.AND P2, PT, R6, R6.reuse, PT ;  /* 0x000000060600720b */ /* 0x080fe40003f48000 */
[----:B------:R-:W-:-:S04]  /*0590*/  FSETP.GEU.AND P0, PT, R15, R6, PT ;  /* 0x000000060f00720b */ /* 0x000fc80003f0e000 */
[----:B------:R-:W-:-:S07]  /*05a0*/  P2R R10, PR, RZ, 0x1 ;  /* 0x00000001ff0a7803 */ /* 0x000fce0000000000 */
[----:B------:R-:W-:Y:S02]  /*05b0*/  @!P2 SEL R6, R6, R15, !P0 ;  /* 0x0000000f0606a207 */ /* 0x000fe40004000000 */
[----:B------:R-:W-:Y:S01]  /*05c0*/  ISETP.NE.AND P0, PT, R12, RZ, PT ;  /* 0x000000ff0c00720c */ /* 0x000fe20003f05270 */
[----:B------:R-:W-:-:S05]  /*05d0*/  IMAD.WIDE R12, R13, 0x4, R2 ;  /* 0x000000040d0c7825 */ /* 0x000fca00078e0202 */
[----:B------:R-:W2:Y:S01]  /*05e0*/  @P1 LDG.E.64 R8, desc[UR4][R12.64] ;  /* 0x000000040c081981 */ /* 0x000ea2000c1e1b00 */
[----:B------:R-:W-:Y:S01]  /*05f0*/  VIADD R11, R7, 0x1 ;  /* 0x00000001070b7836 */ /* 0x000fe20000000000 */
[----:B--2---:R-:W-:Y:S01]  /*0600*/  SEL R15, R9, 0xff800000, P1 ;  /* 0xff800000090f7807 */ /* 0x004fe20000800000 */
[----:B------:R-:W-:Y:S01]  /*0610*/  VIADD R9, R5, 0x540 ;  /* 0x0000054005097836 */ /* 0x000fe20000000000 */
[----:B------:R-:W-:Y:S02]  /*0620*/  SEL R14, R8, 0xff800000, P1 ;  /* 0xff800000080e7807 */ /* 0x000fe40000800000 */
[-C--:B------:R-:W-:Y:S01]  /*0630*/  FSETP.NAN.AND P1, PT, R15, R15.reuse, PT ;  /* 0x0000000f0f00720b */ /* 0x080fe20003f28000 */
[----:B------:R-:W-:Y:S01]  /*0640*/  IMAD.WIDE R8, R9, 0x4, R2 ;  /* 0x0000000409087825 */ /* 0x000fe200078e0202 */
[----:B------:R-:W-:Y:S02]  /*0650*/  FSETP.NAN.AND P3, PT, R14, R14, PT ;  /* 0x0000000e0e00720b */ /* 0x000fe40003f68000 */
[----:B------:R-:W-:-:S02]  /*0660*/  FSETP.GEU.AND P2, PT, R6, R15, PT ;  /* 0x0000000f0600720b */ /* 0x000fc40003f4e000 */
[----:B------:R-:W-:Y:S02]  /*0670*/  SEL R13, RZ, 0x1, !P0 ;  /* 0x00000001ff0d7807 */ /* 0x000fe40004000000 */
[----:B------:R-:W-:-:S05]  /*0680*/  P2R R21, PR, RZ, 0x4 ;  /* 0x00000004ff157803 */ /* 0x000fca0000000000 */
[----:B------:R-:W-:Y:S02]  /*0690*/  @!P1 SEL R15, R15, R6, !P2 ;  /* 0x000000060f0f9207 */ /* 0x000fe40005000000 */
[----:B------:R-:W-:Y:S02]  /*06a0*/  CS2R R6, SRZ ;  /* 0x0000000000067805 */ /* 0x000fe4000001ff00 */
[----:B------:R-:W-:Y:S02]  /*06b0*/  FSETP.GEU.AND P1, PT, R17, R14, PT ;  /* 0x0000000e1100720b */ /* 0x000fe40003f2e000 */
[----:B------:R-:W-:Y:S02]  /*06c0*/  ISETP.NE.AND P2, PT, R22, RZ, PT ;  /* 0x000000ff1600720c */ /* 0x000fe40003f45270 */
[----:B------:R-:W-:Y:S02]  /*06d0*/  @!P3 SEL R14, R14, R17, !P1 ;  /* 0x000000110e0eb207 */ /* 0x000fe40004800000 */
[----:B------:R-:W-:-:S02]  /*06e0*/  ISETP.GE.U32.AND P3, PT, R11, 0x8, PT ;  /* 0x000000080b00780c */ /* 0x000fc40003f66070 */
[----:B------:R-:W-:Y:S02]  /*06f0*/  P2R R22, PR, RZ, 0x4 ;  /* 0x00000004ff167803 */ /* 0x000fe40000000000 */
[----:B------:R-:W-:Y:S02]  /*0700*/  ISETP.GT.AND P6, PT, R4, RZ, !P3 ;  /* 0x000000ff0400720c */ /* 0x000fe40005fc4270 */
[----:B------:R-:W-:-:S11]  /*0710*/  ISETP.NE.AND P2, PT, R20, RZ, PT ;  /* 0x000000ff1400720c */ /* 0x000fd60003f45270 */
[----:B------:R1:W2:Y:S01]  /*0720*/  @P6 LDG.E.64 R6, desc[UR4][R8.64] ;  /* 0x0000000408066981 */ /* 0x0002a2000c1e1b00 */
[----:B------:R-:W-:Y:S02]  /*0730*/  ISETP.GT.AND P3, PT, R4, -0x1, !P3 ;  /* 0xffffffff0400780c */ /* 0x000fe40005f64270 */
[----:B-1----:R-:W-:Y:S02]  /*0740*/  CS2R R8, SRZ ;  /* 0x0000000000087805 */ /* 0x002fe4000001ff00 */
[----:B--2---:R-:W-:Y:S02]  /*0750*/  SEL R6, R6, 0xff800000, P6 ;  /* 0xff80000006067807 */ /* 0x004fe40003000000 */
[----:B------:R-:W-:Y:S02]  /*0760*/  SEL R7, R7, 0xff800000, P6 ;  /* 0xff80000007077807 */ /* 0x000fe40003000000 */
[-C--:B------:R-:W-:Y:S02]  /*0770*/  FSETP.NAN.AND P5, PT, R6, R6.reuse, PT ;  /* 0x000000060600720b */ /* 0x080fe40003fa8000 */
[----:B------:R-:W-:-:S02]  /*0780*/  FSETP.GEU.AND P6, PT, R14, R6, PT ;  /* 0x000000060e00720b */ /* 0x000fc40003fce000 */
[----:B------:R-:W-:-:S09]  /*0790*/  FSETP.NAN.AND P0, PT, R7, R7, PT ;  /* 0x000000070700720b */ /* 0x000fd20003f08000 */
[----:B------:R-:W-:Y:S02]  /*07a0*/  @!P5 SEL R6, R6, R14, !P6 ;  /* 0x0000000e0606d207 */ /* 0x000fe40007000000 */
[----:B------:R-:W-:-:S04]  /*07b0*/  ISETP.NE.AND P5, PT, R16, RZ, PT ;  /* 0x000000ff1000720c */ /* 0x000fc80003fa5270 */
[----:B------:R-:W-:Y:S02]  /*07c0*/  SEL R12, RZ, 0x1, !P5 ;  /* 0x00000001ff0c7807 */ /* 0x000fe40006800000 */
[----:B------:R-:W-:-:S04]  /*07d0*/  FSETP.GEU.AND P5, PT, R15, R7, PT ;  /* 0x000000070f00720b */ /* 0x000fc80003fae000 */
[----:B------:R-:W-:Y:S02]  /*07e0*/  @!P0 SEL R7, R7, R15, !P5 ;  /* 0x0000000f07078207 */ /* 0x000fe40006800000 */
[----:B------:R-:W-:Y:S02]  /*07f0*/  ISETP.NE.AND P0, PT, R18, RZ, PT ;  /* 0x000000ff1200720c */ /* 0x000fe40003f05270 */
[----:B------:R-:W-:Y:S02]  /*0800*/  SEL R15, R12, 0x2, P4 ;  /* 0x000000020c0f7807 */ /* 0x000fe40002000000 */
[----:B------:R-:W-:Y:S01]  /*0810*/  SEL R14, R13, 0x2, P0 ;  /* 0x000000020d0e7807 */ /* 0x000fe20000000000 */
[----:B------:R-:W-:-:S04]  /*0820*/  VIADD R13, R5, 0x600 ;  /* 0x00000600050d7836 */ /* 0x000fc80000000000 */
[----:B------:R-:W-:-:S05]  /*0830*/  IMAD.WIDE R12, R13, 0x4, R2 ;  /* 0x000000040d0c7825 */ /* 0x000fca00078e0202 */
[----:B------:R-:W2:Y:S01]  /*0840*/  @P3 LDG.E.64 R8, desc[UR4][R12.64] ;  /* 0x000000040c083981 */ /* 0x000ea2000c1e1b00 */
[----:B------:R-:W-:Y:S02]  /*0850*/  SEL R15, R15, 0x3, P2 ;  /* 0x000000030f0f7807 */ /* 0x000fe40001000000 */
[----:B------:R-:W-:Y:S02]  /*0860*/  ISETP.NE.AND P2, PT, R22, RZ, PT ;  /* 0x000000ff1600720c */ /* 0x000fe40003f45270 */
[----:B------:R-:W-:Y:S01]  /*0870*/  LOP3.LUT R0, R11, R0, RZ, 0xfc, !PT ;  /* 0x000000000b007212 */ /* 0x000fe200078efcff */
[----:B------:R-:W-:Y:S01]  /*0880*/  VIADD R11, R5, 0x6c0 ;  /* 0x000006c0050b7836 */ /* 0x000fe20000000000 */
[----:B------:R-:W-:Y:S02]  /*0890*/  SEL R14, R14, 0x3, P2 ;  /* 0x000000030e0e7807 */ /* 0x000fe40001000000 */
[----:B------:R-:W-:Y:S02]  /*08a0*/  ISETP.NE.AND P2, PT, R21, RZ, PT ;  /* 0x000000ff1500720c */ /* 0x000fe40003f45270 */
[----:B--2---:R-:W-:-:S04]  /*08b0*/  SEL R4, R9, 0xff800000, P3 ;  /* 0xff80000009047807 */ /* 0x004fc80001800000 */
[-C--:B------:R-:W-:Y:S02]  /*08c0*/  FSETP.NAN.AND P0, PT, R4, R4.reuse, PT ;  /* 0x000000040400720b */ /* 0x080fe40003f08000 */
[----:B------:R-:W-:-:S11]  /*08d0*/  FSETP.GEU.AND P4, PT, R7, R4, PT ;  /* 0x000000040700720b */ /* 0x000fd60003f8e000 */
[----:B------:R-:W-:Y:S02]  /*08e0*/  @!P0 SEL R4, R4, R7, !P4 ;  /* 0x0000000704048207 */ /* 0x000fe40006000000 */
[----:B------:R-:W-:Y:S02]  /*08f0*/  ISETP.NE.AND P0, PT, R19, RZ, PT ;  /* 0x000000ff1300720c */ /* 0x000fe40003f05270 */
[----:B------:R-:W-:Y:S02]  /*0900*/  SEL R7, R8, 0xff800000, P3 ;  /* 0xff80000008077807 */ /* 0x000fe40001800000 */
[----:B------:R-:W-:Y:S02]  /*0910*/  CS2R R8, SRZ ;  /* 0x0000000000087805 */ /* 0x000fe4000001ff00 */
[----:B------:R-:W-:Y:S02]  /*0920*/  SEL R14, R14, 0x4, P0 ;  /* 0x000000040e0e7807 */ /* 0x000fe40000000000 */
[----:B------:R-:W-:-:S02]  /*0930*/  ISETP.GE.U32.AND P0, PT, R0, 0x8, PT ;  /* 0x000000080000780c */ /* 0x000fc40003f06070 */
[----:B------:R-:W-:Y:S01]  /*0940*/  ISETP.NE.AND P3, PT, R10, RZ, PT ;  /* 0x000000ff0a00720c */ /* 0x000fe20003f65270 */
[----:B------:R-:W-:Y:S02]  /*0950*/  IMAD.WIDE R10, R11, 0x4, R2 ;  /* 0x000000040b0a7825 */ /* 0x000fe400078e0202 */
[----:B------:R-:W1:Y:S08]  /*0960*/  LDC.64 R2, c[0x0][0x218] ;  /* 0x00008600ff027b82 */ /* 0x000e700000000a00 */
[----:B------:R2:W3:Y:S01]  /*0970*/  @!P0 LDG.E.64 R8, desc[UR4][R10.64] ;  /* 0x000000040a088981 */ /* 0x0004e2000c1e1b00 */
[----:B------:R-:W-:-:S02]  /*0980*/  SEL R15, R15, 0x4, P3 ;  /* 0x000000040f0f7807 */ /* 0x000fc40001800000 */
[-C--:B------:R-:W-:Y:S02]  /*0990*/  FSETP.NAN.AND P3, PT, R7, R7.reuse, PT ;  /* 0x000000070700720b */ /* 0x080fe40003f68000 */
[----:B------:R-:W-:Y:S02]  /*09a0*/  SEL R14, R14, 0x5, P1 ;  /* 0x000000050e0e7807 */ /* 0x000fe40000800000 */
[----:B------:R-:W-:Y:S02]  /*09b0*/  FSETP.GEU.AND P1, PT, R6, R7, PT ;  /* 0x000000070600720b */ /* 0x000fe40003f2e000 */
[----:B------:R-:W-:Y:S02]  /*09c0*/  SEL R15, R15, 0x5, P2 ;  /* 0x000000050f0f7807 */ /* 0x000fe40001000000 */
[----:B------:R-:W-:Y:S02]  /*09d0*/  SEL R14, R14, 0x6, P6 ;  /* 0x000000060e0e7807 */ /* 0x000fe40003000000 */
[----:B------:R-:W-:-:S02]  /*09e0*/  SEL R15, R15, 0x6, P5 ;  /* 0x000000060f0f7807 */ /* 0x000fc40002800000 */
[----:B------:R-:W-:Y:S01]  /*09f0*/  SEL R14, R14, 0x7, P1 ;  /* 0x000000070e0e7807 */ /* 0x000fe20000800000 */
[----:B-1----:R-:W-:Y:S01]  /*0a00*/  IMAD.WIDE R2, R5, 0x4, R2 ;  /* 0x0000000405027825 */ /* 0x002fe200078e0202 */
[----:B------:R-:W-:Y:S02]  /*0a10*/  @!P3 SEL R7, R7, R6, !P1 ;  /* 0x000000060707b207 */ /* 0x000fe40004800000 */
[----:B------:R-:W-:Y:S02]  /*0a20*/  SEL R15, R15, 0x7, P4 ;  /* 0x000000070f0f7807 */ /* 0x000fe40002000000 */
[----:B--2---:R-:W-:-:S04]  /*0a30*/  IADD3 R10, P4, R5, UR6, RZ ;  /* 0x00000006050a7c10 */ /* 0x004fc8000ff9e0ff */
[----:B------:R-:W-:Y:S02]  /*0a40*/  LEA.HI.X.SX32 R11, R5, UR7, 0x1, P4 ;  /* 0x00000007050b7c11 */ /* 0x000fe4000a0f0eff */
[----:B---3--:R-:W-:Y:S02]  /*0a50*/  SEL R9, R9, 0xff800000, !P0 ;  /* 0xff80000009097807 */ /* 0x008fe40004000000 */
[----:B------:R-:W-:Y:S02]  /*0a60*/  SEL R8, R8, 0xff800000, !P0 ;  /* 0xff80000008087807 */ /* 0x000fe40004000000 */
[----:B------:R-:W-:Y:S02]  /*0a70*/  FSETP.NAN.AND P2, PT, R9, R9, PT ;  /* 0x000000090900720b */ /* 0x000fe40003f48000 */
[-C--:B------:R-:W-:Y:S02]  /*0a80*/  FSETP.NAN.AND P0, PT, R8, R8.reuse, PT ;  /* 0x000000080800720b */ /* 0x080fe40003f08000 */
[----:B------:R-:W-:-:S02]  /*0a90*/  FSETP.GEU.AND P3, PT, R7, R8, PT ;  /* 0x000000080700720b */ /* 0x000fc40003f6e000 */
[----:B------:R-:W-:Y:S02]  /*0aa0*/  FSETP.GEU.AND P1, PT, R4, R9, PT ;  /* 0x000000090400720b */ /* 0x000fe40003f2e000 */
[----:B------:R-:W-:Y:S02]  /*0ab0*/  SEL R14, R14, 0x8, P3 ;  /* 0x000000080e0e7807 */ /* 0x000fe40001800000 */
[----:B------:R-:W-:Y:S02]  /*0ac0*/  SEL R15, R15, 0x8, P1 ;  /* 0x000000080f0f7807 */ /* 0x000fe40000800000 */
[----:B------:R-:W-:Y:S02]  /*0ad0*/  LOP3.LUT R14, R14, 0xff, RZ, 0xc0, !PT ;  /* 0x000000ff0e0e7812 */ /* 0x000fe400078ec0ff */
[----:B------:R-:W-:Y:S02]  /*0ae0*/  @!P2 SEL R9, R9, R4, !P1 ;  /* 0x000000040909a207 */ /* 0x000fe40004800000 */
[----:B------:R-:W-:Y:S01]  /*0af0*/  @!P0 SEL R8, R8, R7, !P3 ;  /* 0x0000000708088207 */ /* 0x000fe20005800000 */
[----:B------:R-:W-:-:S04]  /*0b00*/  IMAD R15, R15, 0x100, R14 ;  /* 0x000001000f0f7824 */ /* 0x000fc800078e020e */
[----:B------:R-:W-:Y:S04]  /*0b10*/  STG.E.64 desc[UR4][R2.64], R8 ;  /* 0x0000000802007986 */ /* 0x000fe8000c101b04 */
[----:B------:R-:W-:Y:S01]  /*0b20*/  STG.E.U16 desc[UR4][R10.64], R15 ;  /* 0x0000000f0a007986 */ /* 0x000fe2000c101504 */
[----:B------:R-:W-:Y:S05]  /*0b30*/  EXIT ;  /* 0x000000000000794d */ /* 0x000fea0003800000 */
.L_x_0:
[----:B------:R-:W-:-:S00]  /*0b40*/  BRA `(.L_x_0) ;  /* 0xfffffffc00fc7947 */ /* 0x000fc0000383ffff */
[----:B------:R-:W-:-:S00]  /*0b50*/  NOP ;  /* 0x0000000000007918 */ /* 0x000fc00000000000 */
        /* <DEDUP_REMOVED lines=10> */
.L_x_1:


//--------------------- .nv.constant0.triton_poi_fused_max_pool2d_with_indices_23 --------------------------
	.section	.nv.constant0.triton_poi_fused_max_pool2d_with_indices_23,"a",@progbits
	.sectionflags	@""
	.align	4
.nv.constant0.triton_poi_fused_max_pool2d_with_indices_23:
	.zero		556
